//
// Generated by NVIDIA NVVM Compiler
//
// Compiler Build ID: CL-36424714
// Cuda compilation tools, release 13.0, V13.0.88
// Based on NVVM 20.0.0
//

.version 9.0
.target sm_100
.address_size 64

	// .globl	_Z15calc_veces_gpu1PiS_
// _ZZ15calc_veces_gpu2PiS_E5cache has been demoted

.visible .entry _Z15calc_veces_gpu1PiS_(
	.param .u64 .ptr .align 1 _Z15calc_veces_gpu1PiS__param_0,
	.param .u64 .ptr .align 1 _Z15calc_veces_gpu1PiS__param_1
)
{
	.reg .pred 	%p<8>;
	.reg .b32 	%r<30>;
	.reg .b64 	%rd<8>;

	ld.param.u64 	%rd1, [_Z15calc_veces_gpu1PiS__param_0];
	ld.param.u64 	%rd2, [_Z15calc_veces_gpu1PiS__param_1];
	mov.u32 	%r1, %tid.x;
	cvta.to.global.u64 	%rd3, %rd1;
	mul.wide.u32 	%rd4, %r1, 4;
	add.s64 	%rd5, %rd3, %rd4;
	ld.global.u32 	%r2, [%rd5+32];
	ld.global.u32 	%r3, [%rd5];
	rem.s32 	%r4, %r2, %r3;
	setp.eq.s32 	%p1, %r4, 0;
	selp.u32 	%r5, 1, 0, %p1;
	ld.global.u32 	%r6, [%rd5+64];
	rem.s32 	%r7, %r6, %r2;
	setp.eq.s32 	%p2, %r7, 0;
	selp.u32 	%r8, 1, 0, %p2;
	add.s32 	%r9, %r5, %r8;
	ld.global.u32 	%r10, [%rd5+96];
	rem.s32 	%r11, %r10, %r6;
	setp.eq.s32 	%p3, %r11, 0;
	selp.u32 	%r12, 1, 0, %p3;
	add.s32 	%r13, %r9, %r12;
	ld.global.u32 	%r14, [%rd5+128];
	rem.s32 	%r15, %r14, %r10;
	setp.eq.s32 	%p4, %r15, 0;
	selp.u32 	%r16, 1, 0, %p4;
	add.s32 	%r17, %r13, %r16;
	ld.global.u32 	%r18, [%rd5+160];
	rem.s32 	%r19, %r18, %r14;
	setp.eq.s32 	%p5, %r19, 0;
	selp.u32 	%r20, 1, 0, %p5;
	add.s32 	%r21, %r17, %r20;
	ld.global.u32 	%r22, [%rd5+192];
	rem.s32 	%r23, %r22, %r18;
	setp.eq.s32 	%p6, %r23, 0;
	selp.u32 	%r24, 1, 0, %p6;
	add.s32 	%r25, %r21, %r24;
	ld.global.u32 	%r26, [%rd5+224];
	rem.s32 	%r27, %r26, %r22;
	setp.eq.s32 	%p7, %r27, 0;
	selp.u32 	%r28, 1, 0, %p7;
	add.s32 	%r29, %r25, %r28;
	cvta.to.global.u64 	%rd6, %rd2;
	add.s64 	%rd7, %rd6, %rd4;
	st.global.u32 	[%rd7], %r29;
	ret;

}
	// .globl	_Z15calc_veces_gpu2PiS_
.visible .entry _Z15calc_veces_gpu2PiS_(
	.param .u64 .ptr .align 1 _Z15calc_veces_gpu2PiS__param_0,
	.param .u64 .ptr .align 1 _Z15calc_veces_gpu2PiS__param_1
)
{
	.reg .pred 	%p<8>;
	.reg .b32 	%r<34>;
	.reg .b64 	%rd<15>;
	// demoted variable
	.shared .align 4 .b8 _ZZ15calc_veces_gpu2PiS_E5cache[16];
	ld.param.u64 	%rd7, [_Z15calc_veces_gpu2PiS__param_0];
	ld.param.u64 	%rd8, [_Z15calc_veces_gpu2PiS__param_1];
	mov.u32 	%r1, %tid.x;
	mov.u32 	%r2, %ctaid.x;
	setp.gt.u32 	%p1, %r1, 6;
	mov.b32 	%r32, 0;
	@%p1 bra 	$L__BB1_3;
	mov.u32 	%r3, %ntid.x;
	shl.b32 	%r15, %r1, 3;
	add.s32 	%r16, %r2, %r15;
	mul.wide.u32 	%rd1, %r16, 4;
	mul.wide.u32 	%rd2, %r3, 32;
	add.s32 	%r17, %r16, 8;
	mul.wide.u32 	%rd3, %r17, 4;
	cvta.to.global.u64 	%rd14, %rd7;
	mov.b32 	%r32, 0;
	mov.u32 	%r31, %r1;
$L__BB1_2:
	add.s64 	%rd9, %rd14, %rd3;
	ld.global.u32 	%r18, [%rd9];
	add.s64 	%rd10, %rd14, %rd1;
	ld.global.u32 	%r19, [%rd10];
	rem.s32 	%r20, %r18, %r19;
	setp.eq.s32 	%p2, %r20, 0;
	selp.u32 	%r21, 1, 0, %p2;
	add.s32 	%r32, %r32, %r21;
	add.s32 	%r31, %r31, %r3;
	add.s64 	%rd14, %rd14, %rd2;
	setp.lt.u32 	%p3, %r31, 7;
	@%p3 bra 	$L__BB1_2;
$L__BB1_3:
	shl.b32 	%r22, %r1, 2;
	mov.u32 	%r23, _ZZ15calc_veces_gpu2PiS_E5cache;
	add.s32 	%r9, %r23, %r22;
	st.shared.u32 	[%r9], %r32;
	bar.sync 	0;
	mov.u32 	%r33, %ntid.x;
	setp.lt.u32 	%p4, %r33, 2;
	@%p4 bra 	$L__BB1_7;
$L__BB1_4:
	shr.u32 	%r12, %r33, 1;
	setp.ge.u32 	%p5, %r1, %r12;
	@%p5 bra 	$L__BB1_6;
	shl.b32 	%r24, %r12, 2;
	add.s32 	%r25, %r9, %r24;
	ld.shared.u32 	%r26, [%r25];
	ld.shared.u32 	%r27, [%r9];
	add.s32 	%r28, %r27, %r26;
	st.shared.u32 	[%r9], %r28;
$L__BB1_6:
	bar.sync 	0;
	setp.gt.u32 	%p6, %r33, 3;
	mov.u32 	%r33, %r12;
	@%p6 bra 	$L__BB1_4;
$L__BB1_7:
	setp.ne.s32 	%p7, %r1, 0;
	@%p7 bra 	$L__BB1_9;
	ld.shared.u32 	%r29, [_ZZ15calc_veces_gpu2PiS_E5cache];
	cvta.to.global.u64 	%rd11, %rd8;
	mul.wide.u32 	%rd12, %r2, 4;
	add.s64 	%rd13, %rd11, %rd12;
	st.global.u32 	[%rd13], %r29;
$L__BB1_9:
	ret;

}


// ===== COMPILED SASS (sm_100) =====

	.target	sm_100

	.elftype	@"ET_EXEC"


//--------------------- .note.nv.tkinfo           --------------------------
	.section	.note.nv.tkinfo,"",@"SHT_NOTE"
	.sectionflags	@"SHF_NOTE_NV_TKINFO"
	.tkinfo
        /*0018*/ 	.word	0x00000002
        /*0030*/ 	.string	""
        /*0030*/ 	.string	"ptxas"
        /*0030*/ 	.string	"Cuda compilation tools, release 13.0, V13.0.88"
        /*0030*/ 	.string	"Build cuda_13.0.r13.0/compiler.36424714_0"
        /*0030*/ 	.string	"-arch sm_100 -m 64 "



//--------------------- .note.nv.cuinfo           --------------------------
	.section	.note.nv.cuinfo,"",@"SHT_NOTE"
	.sectionflags	@"SHF_NOTE_NV_CUINFO"
        /*0018*/ 	.short	0x0002
        /*001a*/ 	.short	0x0064
        /*001c*/ 	.short	0x0082
	.zero		2


//--------------------- .nv.info                  --------------------------
	.section	.nv.info,"",@"SHT_CUDA_INFO"
	.align	4


	//----- nvinfo : EIATTR_REGCOUNT
	.align		4
        /*0000*/ 	.byte	0x04, 0x2f
        /*0002*/ 	.short	(.L_1 - .L_0)
	.align		4
.L_0:
        /*0004*/ 	.word	index@(_Z15calc_veces_gpu1PiS_)
        /*0008*/ 	.word	0x0000001e


	//----- nvinfo : EIATTR_FRAME_SIZE
	.align		4
.L_1:
        /*000c*/ 	.byte	0x04, 0x11
        /*000e*/ 	.short	(.L_3 - .L_2)
	.align		4
.L_2:
        /*0010*/ 	.word	index@(_Z15calc_veces_gpu1PiS_)
        /*0014*/ 	.word	0x00000000


	//----- nvinfo : EIATTR_REGCOUNT
	.align		4
.L_3:
        /*0018*/ 	.byte	0x04, 0x2f
        /*001a*/ 	.short	(.L_5 - .L_4)
	.align		4
.L_4:
        /*001c*/ 	.word	index@(_Z15calc_veces_gpu2PiS_)
        /*0020*/ 	.word	0x00000016


	//----- nvinfo : EIATTR_FRAME_SIZE
	.align		4
.L_5:
        /*0024*/ 	.byte	0x04, 0x11
        /*0026*/ 	.short	(.L_7 - .L_6)
	.align		4
.L_6:
        /*0028*/ 	.word	index@(_Z15calc_veces_gpu2PiS_)
        /*002c*/ 	.word	0x00000000


	//----- nvinfo : EIATTR_MIN_STACK_SIZE
	.align		4
.L_7:
        /*0030*/ 	.byte	0x04, 0x12
        /*0032*/ 	.short	(.L_9 - .L_8)
	.align		4
.L_8:
        /*0034*/ 	.word	index@(_Z15calc_veces_gpu2PiS_)
        /*0038*/ 	.word	0x00000000


	//----- nvinfo : EIATTR_MIN_STACK_SIZE
	.align		4
.L_9:
        /*003c*/ 	.byte	0x04, 0x12
        /*003e*/ 	.short	(.L_11 - .L_10)
	.align		4
.L_10:
        /*0040*/ 	.word	index@(_Z15calc_veces_gpu1PiS_)
        /*0044*/ 	.word	0x00000000
.L_11:


//--------------------- .nv.compat                --------------------------
	.section	.nv.compat,"",@"SHT_CUDA_COMPAT_INFO"
	.align	4
        /*0000*/ 	.byte	0x02, 0x09, 0x00, 0x00, 0x02, 0x02, 0x01, 0x00, 0x02, 0x05, 0x05, 0x00, 0x03, 0x07, 0x01, 0x01
        /*0010*/ 	.byte	0x02, 0x03, 0x00, 0x00, 0x02, 0x06, 0x01, 0x00, 0x04, 0x0b, 0x08, 0x00, 0x09, 0x00, 0x00, 0x00
        /*0020*/ 	.byte	0x00, 0x00, 0x00, 0x00


//--------------------- .nv.info._Z15calc_veces_gpu2PiS_ --------------------------
	.section	.nv.info._Z15calc_veces_gpu2PiS_,"",@"SHT_CUDA_INFO"
	.sectionflags	@""
	.align	4


	//----- nvinfo : EIATTR_CUDA_API_VERSION
	.align		4
        /*0000*/ 	.byte	0x04, 0x37
        /*0002*/ 	.short	(.L_13 - .L_12)
.L_12:
        /*0004*/ 	.word	0x00000082


	//----- nvinfo : EIATTR_KPARAM_INFO
	.align		4
.L_13:
        /*0008*/ 	.byte	0x04, 0x17
        /*000a*/ 	.short	(.L_15 - .L_14)
.L_14:
        /*000c*/ 	.word	0x00000000
        /*0010*/ 	.short	0x0001
        /*0012*/ 	.short	0x0008
        /*0014*/ 	.byte	0x00, 0xf5, 0x21, 0x00


	//----- nvinfo : EIATTR_KPARAM_INFO
	.align		4
.L_15:
        /*0018*/ 	.byte	0x04, 0x17
        /*001a*/ 	.short	(.L_17 - .L_16)
.L_16:
        /*001c*/ 	.word	0x00000000
        /*0020*/ 	.short	0x0000
        /*0022*/ 	.short	0x0000
        /*0024*/ 	.byte	0x00, 0xf5, 0x21, 0x00


	//----- nvinfo : EIATTR_SPARSE_MMA_MASK
	.align		4
.L_17:
        /*0028*/ 	.byte	0x03, 0x50
        /*002a*/ 	.short	0x0000


	//----- nvinfo : EIATTR_MAXREG_COUNT
	.align		4
        /*002c*/ 	.byte	0x03, 0x1b
        /*002e*/ 	.short	0x00ff


	//----- nvinfo : EIATTR_NUM_BARRIERS
	.align		4
        /*0030*/ 	.byte	0x02, 0x4c
        /*0032*/ 	.byte	0x01
	.zero		1


	//----- nvinfo : EIATTR_MERCURY_ISA_VERSION
	.align		4
        /*0034*/ 	.byte	0x03, 0x5f
        /*0036*/ 	.short	0x0101


	//----- nvinfo : EIATTR_VRC_CTA_INIT_COUNT
	.align		4
        /*0038*/ 	.byte	0x02, 0x4a
	.zero		1
	.zero		1


	//----- nvinfo : EIATTR_EXIT_INSTR_OFFSETS
	.align		4
        /*003c*/ 	.byte	0x04, 0x1c
        /*003e*/ 	.short	(.L_19 - .L_18)


	//   ....[0]....
.L_18:
        /*0040*/ 	.word	0x00000490


	//   ....[1]....
        /*0044*/ 	.word	0x00000510


	//----- nvinfo : EIATTR_CRS_STACK_SIZE
	.align		4
.L_19:
        /*0048*/ 	.byte	0x04, 0x1e
        /*004a*/ 	.short	(.L_21 - .L_20)
.L_20:
        /*004c*/ 	.word	0x00000000


	//----- nvinfo : EIATTR_CBANK_PARAM_SIZE
	.align		4
.L_21:
        /*0050*/ 	.byte	0x03, 0x19
        /*0052*/ 	.short	0x0010


	//----- nvinfo : EIATTR_PARAM_CBANK
	.align		4
        /*0054*/ 	.byte	0x04, 0x0a
        /*0056*/ 	.short	(.L_23 - .L_22)
	.align		4
.L_22:
        /*0058*/ 	.word	index@(.nv.constant0._Z15calc_veces_gpu2PiS_)
        /*005c*/ 	.short	0x0380
        /*005e*/ 	.short	0x0010


	//----- nvinfo : EIATTR_SW_WAR
	.align		4
.L_23:
        /*0060*/ 	.byte	0x04, 0x36
        /*0062*/ 	.short	(.L_25 - .L_24)
.L_24:
        /*0064*/ 	.word	0x00000008
.L_25:


//--------------------- .nv.info._Z15calc_veces_gpu1PiS_ --------------------------
	.section	.nv.info._Z15calc_veces_gpu1PiS_,"",@"SHT_CUDA_INFO"
	.sectionflags	@""
	.align	4


	//----- nvinfo : EIATTR_CUDA_API_VERSION
	.align		4
        /*0000*/ 	.byte	0x04, 0x37
        /*0002*/ 	.short	(.L_27 - .L_26)
.L_26:
        /*0004*/ 	.word	0x00000082


	//----- nvinfo : EIATTR_KPARAM_INFO
	.align		4
.L_27:
        /*0008*/ 	.byte	0x04, 0x17
        /*000a*/ 	.short	(.L_29 - .L_28)
.L_28:
        /*000c*/ 	.word	0x00000000
        /*0010*/ 	.short	0x0001
        /*0012*/ 	.short	0x0008
        /*0014*/ 	.byte	0x00, 0xf5, 0x21, 0x00


	//----- nvinfo : EIATTR_KPARAM_INFO
	.align		4
.L_29:
        /*0018*/ 	.byte	0x04, 0x17
        /*001a*/ 	.short	(.L_31 - .L_30)
.L_30:
        /*001c*/ 	.word	0x00000000
        /*0020*/ 	.short	0x0000
        /*0022*/ 	.short	0x0000
        /*0024*/ 	.byte	0x00, 0xf5, 0x21, 0x00


	//----- nvinfo : EIATTR_SPARSE_MMA_MASK
	.align		4
.L_31:
        /*0028*/ 	.byte	0x03, 0x50
        /*002a*/ 	.short	0x0000


	//----- nvinfo : EIATTR_MAXREG_COUNT
	.align		4
        /*002c*/ 	.byte	0x03, 0x1b
        /*002e*/ 	.short	0x00ff


	//----- nvinfo : EIATTR_MERCURY_ISA_VERSION
	.align		4
        /*0030*/ 	.byte	0x03, 0x5f
        /*0032*/ 	.short	0x0101


	//----- nvinfo : EIATTR_VRC_CTA_INIT_COUNT
	.align		4
        /*0034*/ 	.byte	0x02, 0x4a
	.zero		1
	.zero		1


	//----- nvinfo : EIATTR_EXIT_INSTR_OFFSETS
	.align		4
        /*0038*/ 	.byte	0x04, 0x1c
        /*003a*/ 	.short	(.L_33 - .L_32)


	//   ....[0]....
.L_32:
        /*003c*/ 	.word	0x00000c20


	//----- nvinfo : EIATTR_CBANK_PARAM_SIZE
	.align		4
.L_33:
        /*0040*/ 	.byte	0x03, 0x19
        /*0042*/ 	.short	0x0010


	//----- nvinfo : EIATTR_PARAM_CBANK
	.align		4
        /*0044*/ 	.byte	0x04, 0x0a
        /*0046*/ 	.short	(.L_35 - .L_34)
	.align		4
.L_34:
        /*0048*/ 	.word	index@(.nv.constant0._Z15calc_veces_gpu1PiS_)
        /*004c*/ 	.short	0x0380
        /*004e*/ 	.short	0x0010


	//----- nvinfo : EIATTR_SW_WAR
	.align		4
.L_35:
        /*0050*/ 	.byte	0x04, 0x36
        /*0052*/ 	.short	(.L_37 - .L_36)
.L_36:
        /*0054*/ 	.word	0x00000008
.L_37:


//--------------------- .nv.callgraph             --------------------------
	.section	.nv.callgraph,"",@"SHT_CUDA_CALLGRAPH"
	.align	4
	.sectionentsize	8
	.align		4
        /*0000*/ 	.word	0x00000000
	.align		4
        /*0004*/ 	.word	0xffffffff
	.align		4
        /*0008*/ 	.word	0x00000000
	.align		4
        /*000c*/ 	.word	0xfffffffe
	.align		4
        /*0010*/ 	.word	0x00000000
	.align		4
        /*0014*/ 	.word	0xfffffffd
	.align		4
        /*0018*/ 	.word	0x00000000
	.align		4
        /*001c*/ 	.word	0xfffffffc


//--------------------- .text._Z15calc_veces_gpu2PiS_ --------------------------
	.section	.text._Z15calc_veces_gpu2PiS_,"ax",@progbits
	.align	128
        .global         _Z15calc_veces_gpu2PiS_
        .type           _Z15calc_veces_gpu2PiS_,@function
        .size           _Z15calc_veces_gpu2PiS_,(.L_x_7 - _Z15calc_veces_gpu2PiS_)
        .other          _Z15calc_veces_gpu2PiS_,@"STO_CUDA_ENTRY STV_DEFAULT"
_Z15calc_veces_gpu2PiS_:
.text._Z15calc_veces_gpu2PiS_:
[----:B------:R-:W-:Y:S01]  /*0000*/  LDC R1, c[0x0][0x37c] ;  /* 0x0000df00ff017b82 */ /* 0x000fe20000000800 */
[----:B------:R-:W0:Y:S01]  /*0010*/  S2R R5, SR_TID.X ;  /* 0x0000000000057919 */ /* 0x000e220000002100 */
[----:B------:R-:W1:Y:S01]  /*0020*/  LDCU.64 UR6, c[0x0][0x358] ;  /* 0x00006b00ff0677ac */ /* 0x000e620008000a00 */
[----:B------:R-:W-:Y:S01]  /*0030*/  BSSY.RECONVERGENT B0, `(.L_x_0) ;  /* 0x000002f000007945 */ /* 0x000fe20003800200 */
[----:B------:R-:W-:Y:S01]  /*0040*/  IMAD.MOV.U32 R4, RZ, RZ, RZ ;  /* 0x000000ffff047224 */ /* 0x000fe200078e00ff */
[----:B------:R-:W2:Y:S01]  /*0050*/  S2R R0, SR_CTAID.X ;  /* 0x0000000000007919 */ /* 0x000ea20000002500 */
[----:B0-----:R-:W-:-:S13]  /*0060*/  ISETP.GT.U32.AND P0, PT, R5, 0x6, PT ;  /* 0x000000060500780c */ /* 0x001fda0003f04070 */
[----:B-12---:R-:W-:Y:S05]  /*0070*/  @P0 BRA `(.L_x_1) ;  /* 0x0000000000a80947 */ /* 0x006fea0003800000 */
[----:B------:R-:W0:Y:S01]  /*0080*/  LDC R7, c[0x0][0x360] ;  /* 0x0000d800ff077b82 */ /* 0x000e220000000800 */
[----:B------:R-:W1:Y:S01]  /*0090*/  LDCU.64 UR4, c[0x0][0x380] ;  /* 0x00007000ff0477ac */ /* 0x000e620008000a00 */
[----:B------:R-:W-:Y:S02]  /*00a0*/  IMAD R9, R5, 0x8, R0 ;  /* 0x0000000805097824 */ /* 0x000fe400078e0200 */
[----:B------:R-:W-:Y:S02]  /*00b0*/  HFMA2 R4, -RZ, RZ, 0, 0 ;  /* 0x00000000ff047431 */ /* 0x000fe400000001ff */
[----:B------:R-:W-:Y:S02]  /*00c0*/  IMAD.MOV.U32 R6, RZ, RZ, R5 ;  /* 0x000000ffff067224 */ /* 0x000fe400078e0005 */
[----:B------:R-:W-:Y:S01]  /*00d0*/  VIADD R11, R9, 0x8 ;  /* 0x00000008090b7836 */ /* 0x000fe20000000000 */
[----:B-1----:R-:W-:Y:S01]  /*00e0*/  MOV R2, UR4 ;  /* 0x0000000400027c02 */ /* 0x002fe20008000f00 */
[----:B------:R-:W-:-:S07]  /*00f0*/  IMAD.U32 R3, RZ, RZ, UR5 ;  /* 0x00000005ff037e24 */ /* 0x000fce000f8e00ff */
.L_x_2:
[----:B------:R-:W-:-:S05]  /*0100*/  IMAD.WIDE.U32 R16, R9, 0x4, R2 ;  /* 0x0000000409107825 */ /* 0x000fca00078e0002 */
[----:B------:R-:W2:Y:S01]  /*0110*/  LDG.E R8, desc[UR6][R16.64] ;  /* 0x0000000610087981 */ /* 0x000ea2000c1e1900 */
[----:B------:R-:W-:-:S06]  /*0120*/  IMAD.WIDE.U32 R14, R11, 0x4, R2 ;  /* 0x000000040b0e7825 */ /* 0x000fcc00078e0002 */
[----:B------:R1:W3:Y:S01]  /*0130*/  LDG.E R14, desc[UR6][R14.64] ;  /* 0x000000060e0e7981 */ /* 0x0002e2000c1e1900 */
[C---:B0-----:R-:W-:Y:S01]  /*0140*/  IADD3 R6, PT, PT, R7.reuse, R6, RZ ;  /* 0x0000000607067210 */ /* 0x041fe20007ffe0ff */
[----:B------:R-:W-:Y:S01]  /*0150*/  IMAD.WIDE.U32 R2, R7, 0x20, R2 ;  /* 0x0000002007027825 */ /* 0x000fe200078e0002 */
[-C--:B--2---:R-:W-:Y:S02]  /*0160*/  IABS R18, R8.reuse ;  /* 0x0000000800127213 */ /* 0x084fe40000000000 */
[----:B-1----:R-:W-:Y:S02]  /*0170*/  IABS R15, R8 ;  /* 0x00000008000f7213 */ /* 0x002fe40000000000 */
[----:B------:R-:W0:Y:S01]  /*0180*/  I2F.RP R10, R18 ;  /* 0x00000012000a7306 */ /* 0x000e220000209400 */
[----:B---3--:R-:W-:Y:S02]  /*0190*/  IABS R16, R14 ;  /* 0x0000000e00107213 */ /* 0x008fe40000000000 */
[----:B------:R-:W-:-:S05]  /*01a0*/  ISETP.GE.AND P2, PT, R14, RZ, PT ;  /* 0x000000ff0e00720c */ /* 0x000fca0003f46270 */
[----:B0-----:R-:W0:Y:S02]  /*01b0*/  MUFU.RCP R10, R10 ;  /* 0x0000000a000a7308 */ /* 0x001e240000001000 */
[----:B0-----:R-:W-:Y:S02]  /*01c0*/  VIADD R12, R10, 0xffffffe ;  /* 0x0ffffffe0a0c7836 */ /* 0x001fe40000000000 */
[----:B------:R-:W-:-:S04]  /*01d0*/  IMAD.MOV R10, RZ, RZ, -R15 ;  /* 0x000000ffff0a7224 */ /* 0x000fc800078e0a0f */
[----:B------:R0:W1:Y:S02]  /*01e0*/  F2I.FTZ.U32.TRUNC.NTZ R13, R12 ;  /* 0x0000000c000d7305 */ /* 0x000064000021f000 */
[----:B0-----:R-:W-:Y:S01]  /*01f0*/  IMAD.MOV.U32 R12, RZ, RZ, RZ ;  /* 0x000000ffff0c7224 */ /* 0x001fe200078e00ff */
[----:B-1----:R-:W-:-:S05]  /*0200*/  IADD3 R19, PT, PT, RZ, -R13, RZ ;  /* 0x8000000dff137210 */ /* 0x002fca0007ffe0ff */
[----:B------:R-:W-:-:S04]  /*0210*/  IMAD R17, R19, R18, RZ ;  /* 0x0000001213117224 */ /* 0x000fc800078e02ff */
[----:B------:R-:W-:-:S06]  /*0220*/  IMAD.HI.U32 R13, R13, R17, R12 ;  /* 0x000000110d0d7227 */ /* 0x000fcc00078e000c */
[----:B------:R-:W-:-:S04]  /*0230*/  IMAD.HI.U32 R13, R13, R16, RZ ;  /* 0x000000100d0d7227 */ /* 0x000fc800078e00ff */
[----:B------:R-:W-:-:S05]  /*0240*/  IMAD R13, R13, R10, R16 ;  /* 0x0000000a0d0d7224 */ /* 0x000fca00078e0210 */
[----:B------:R-:W-:-:S13]  /*0250*/  ISETP.GT.U32.AND P0, PT, R18, R13, PT ;  /* 0x0000000d1200720c */ /* 0x000fda0003f04070 */
[----:B------:R-:W-:Y:S02]  /*0260*/  @!P0 IADD3 R13, PT, PT, R13, -R18, RZ ;  /* 0x800000120d0d8210 */ /* 0x000fe40007ffe0ff */
[----:B------:R-:W-:Y:S02]  /*0270*/  ISETP.NE.AND P0, PT, R8, RZ, PT ;  /* 0x000000ff0800720c */ /* 0x000fe40003f05270 */
[----:B------:R-:W-:-:S13]  /*0280*/  ISETP.GT.U32.AND P1, PT, R18, R13, PT ;  /* 0x0000000d1200720c */ /* 0x000fda0003f24070 */
[----:B------:R-:W-:Y:S01]  /*0290*/  @!P1 IMAD.IADD R13, R13, 0x1, -R18 ;  /* 0x000000010d0d9824 */ /* 0x000fe200078e0a12 */
[----:B------:R-:W-:-:S03]  /*02a0*/  ISETP.GE.U32.AND P1, PT, R6, 0x7, PT ;  /* 0x000000070600780c */ /* 0x000fc60003f26070 */
[----:B------:R-:W-:Y:S01]  /*02b0*/  @!P2 IMAD.MOV R13, RZ, RZ, -R13 ;  /* 0x000000ffff0da224 */ /* 0x000fe200078e0a0d */
[----:B------:R-:W-:Y:S01]  /*02c0*/  @!P0 LOP3.LUT R13, RZ, R8, RZ, 0x33, !PT ;  /* 0x00000008ff0d8212 */ /* 0x000fe200078e33ff */
[----:B------:R-:W-:-:S03]  /*02d0*/  VIADD R8, R4, 0x1 ;  /* 0x0000000104087836 */ /* 0x000fc60000000000 */
[----:B------:R-:W-:-:S13]  /*02e0*/  ISETP.NE.AND P0, PT, R13, RZ, PT ;  /* 0x000000ff0d00720c */ /* 0x000fda0003f05270 */
[----:B------:R-:W-:-:S05]  /*02f0*/  @P0 IMAD.MOV R8, RZ, RZ, R4 ;  /* 0x000000ffff080224 */ /* 0x000fca00078e0204 */
[----:B------:R-:W-:Y:S01]  /*0300*/  MOV R4, R8 ;  /* 0x0000000800047202 */ /* 0x000fe20000000f00 */
[----:B------:R-:W-:Y:S06]  /*0310*/  @!P1 BRA `(.L_x_2) ;  /* 0xfffffffc00789947 */ /* 0x000fec000383ffff */
.L_x_1:
[----:B------:R-:W-:Y:S05]  /*0320*/  BSYNC.RECONVERGENT B0 ;  /* 0x0000000000007941 */ /* 0x000fea0003800200 */
.L_x_0:
[----:B------:R-:W0:Y:S01]  /*0330*/  S2UR UR5, SR_CgaCtaId ;  /* 0x00000000000579c3 */ /* 0x000e220000008800 */
[----:B------:R-:W-:Y:S01]  /*0340*/  UMOV UR4, 0x400 ;  /* 0x0000040000047882 */ /* 0x000fe20000000000 */
[----:B------:R-:W1:Y:S01]  /*0350*/  LDCU UR8, c[0x0][0x360] ;  /* 0x00006c00ff0877ac */ /* 0x000e620008000800 */
[----:B------:R-:W-:Y:S01]  /*0360*/  ISETP.NE.AND P1, PT, R5, RZ, PT ;  /* 0x000000ff0500720c */ /* 0x000fe20003f25270 */
[----:B-1----:R-:W-:Y:S02]  /*0370*/  UISETP.GE.U32.AND UP0, UPT, UR8, 0x2, UPT ;  /* 0x000000020800788c */ /* 0x002fe4000bf06070 */
[----:B0-----:R-:W-:-:S06]  /*0380*/  ULEA UR4, UR5, UR4, 0x18 ;  /* 0x0000000405047291 */ /* 0x001fcc000f8ec0ff */
[----:B------:R-:W-:-:S05]  /*0390*/  LEA R3, R5, UR4, 0x2 ;  /* 0x0000000405037c11 */ /* 0x000fca000f8e10ff */
[----:B------:R0:W-:Y:S01]  /*03a0*/  STS [R3], R4 ;  /* 0x0000000403007388 */ /* 0x0001e20000000800 */
[----:B------:R-:W-:Y:S06]  /*03b0*/  BAR.SYNC.DEFER_BLOCKING 0x0 ;  /* 0x0000000000007b1d */ /* 0x000fec0000010000 */
[----:B------:R-:W-:Y:S05]  /*03c0*/  BRA.U !UP0, `(.L_x_3) ;  /* 0x0000000108307547 */ /* 0x000fea000b800000 */
[----:B------:R-:W-:-:S07]  /*03d0*/  IMAD.U32 R2, RZ, RZ, UR8 ;  /* 0x00000008ff027e24 */ /* 0x000fce000f8e00ff */
.L_x_4:
[----:B------:R-:W-:-:S04]  /*03e0*/  SHF.R.U32.HI R8, RZ, 0x1, R2 ;  /* 0x00000001ff087819 */ /* 0x000fc80000011602 */
[----:B------:R-:W-:-:S13]  /*03f0*/  ISETP.GE.U32.AND P0, PT, R5, R8, PT ;  /* 0x000000080500720c */ /* 0x000fda0003f06070 */
[----:B0-----:R-:W-:Y:S01]  /*0400*/  @!P0 LEA R4, R8, R3, 0x2 ;  /* 0x0000000308048211 */ /* 0x001fe200078e10ff */
[----:B------:R-:W-:Y:S05]  /*0410*/  @!P0 LDS R7, [R3] ;  /* 0x0000000003078984 */ /* 0x000fea0000000800 */
[----:B------:R-:W0:Y:S02]  /*0420*/  @!P0 LDS R4, [R4] ;  /* 0x0000000004048984 */ /* 0x000e240000000800 */
[----:B0-----:R-:W-:-:S05]  /*0430*/  @!P0 IMAD.IADD R6, R4, 0x1, R7 ;  /* 0x0000000104068824 */ /* 0x001fca00078e0207 */
[----:B------:R1:W-:Y:S01]  /*0440*/  @!P0 STS [R3], R6 ;  /* 0x0000000603008388 */ /* 0x0003e20000000800 */
[----:B------:R-:W-:Y:S01]  /*0450*/  BAR.SYNC.DEFER_BLOCKING 0x0 ;  /* 0x0000000000007b1d */ /* 0x000fe20000010000 */
[----:B------:R-:W-:Y:S02]  /*0460*/  ISETP.GT.U32.AND P0, PT, R2, 0x3, PT ;  /* 0x000000030200780c */ /* 0x000fe40003f04070 */
[----:B------:R-:W-:-:S11]  /*0470*/  MOV R2, R8 ;  /* 0x0000000800027202 */ /* 0x000fd60000000f00 */
[----:B-1----:R-:W-:Y:S05]  /*0480*/  @P0 BRA `(.L_x_4) ;  /* 0xfffffffc00d40947 */ /* 0x002fea000383ffff */
.L_x_3:
[----:B------:R-:W-:Y:S05]  /*0490*/  @P1 EXIT ;  /* 0x000000000000194d */ /* 0x000fea0003800000 */
[----:B------:R-:W1:Y:S01]  /*04a0*/  S2UR UR5, SR_CgaCtaId ;  /* 0x00000000000579c3 */ /* 0x000e620000008800 */
[----:B------:R-:W-:-:S07]  /*04b0*/  UMOV UR4, 0x400 ;  /* 0x0000040000047882 */ /* 0x000fce0000000000 */
[----:B0-----:R-:W0:Y:S01]  /*04c0*/  LDC.64 R2, c[0x0][0x388] ;  /* 0x0000e200ff027b82 */ /* 0x001e220000000a00 */
[----:B-1----:R-:W-:Y:S01]  /*04d0*/  ULEA UR4, UR5, UR4, 0x18 ;  /* 0x0000000405047291 */ /* 0x002fe2000f8ec0ff */
[----:B0-----:R-:W-:-:S08]  /*04e0*/  IMAD.WIDE.U32 R2, R0, 0x4, R2 ;  /* 0x0000000400027825 */ /* 0x001fd000078e0002 */
[----:B------:R-:W0:Y:S04]  /*04f0*/  LDS R5, [UR4] ;  /* 0x00000004ff057984 */ /* 0x000e280008000800 */
[----:B0-----:R-:W-:Y:S01]  /*0500*/  STG.E desc[UR6][R2.64], R5 ;  /* 0x0000000502007986 */ /* 0x001fe2000c101906 */
[----:B------:R-:W-:Y:S05]  /*0510*/  EXIT ;  /* 0x000000000000794d */ /* 0x000fea0003800000 */
.L_x_5:
[----:B------:R-:W-:-:S00]  /*0520*/  BRA `(.L_x_5) ;  /* 0xfffffffc00fc7947 */ /* 0x000fc0000383ffff */
[----:B------:R-:W-:-:S00]  /*0530*/  NOP ;  /* 0x0000000000007918 */ /* 0x000fc00000000000 */
        /* <DEDUP_REMOVED lines=12> */
.L_x_7:


//--------------------- .text._Z15calc_veces_gpu1PiS_ --------------------------
	.section	.text._Z15calc_veces_gpu1PiS_,"ax",@progbits
	.align	128
        .global         _Z15calc_veces_gpu1PiS_
        .type           _Z15calc_veces_gpu1PiS_,@function
        .size           _Z15calc_veces_gpu1PiS_,(.L_x_8 - _Z15calc_veces_gpu1PiS_)
        .other          _Z15calc_veces_gpu1PiS_,@"STO_CUDA_ENTRY STV_DEFAULT"
_Z15calc_veces_gpu1PiS_:
.text._Z15calc_veces_gpu1PiS_:
[----:B------:R-:W-:Y:S01]  /*0000*/  LDC R1, c[0x0][0x37c] ;  /* 0x0000df00ff017b82 */ /* 0x000fe20000000800 */
[----:B------:R-:W0:Y:S07]  /*0010*/  S2R R0, SR_TID.X ;  /* 0x0000000000007919 */ /* 0x000e2e0000002100 */
[----:B------:R-:W0:Y:S01]  /*0020*/  LDC.64 R2, c[0x0][0x380] ;  /* 0x0000e000ff027b82 */ /* 0x000e220000000a00 */
[----:B------:R-:W1:Y:S01]  /*0030*/  LDCU.64 UR4, c[0x0][0x358] ;  /* 0x00006b00ff0477ac */ /* 0x000e620008000a00 */
[----:B0-----:R-:W-:-:S05]  /*0040*/  IMAD.WIDE.U32 R2, R0, 0x4, R2 ;  /* 0x0000000400027825 */ /* 0x001fca00078e0002 */
[----:B-1----:R-:W2:Y:S04]  /*0050*/  LDG.E R22, desc[UR4][R2.64] ;  /* 0x0000000402167981 */ /* 0x002ea8000c1e1900 */
[----:B------:R-:W3:Y:S04]  /*0060*/  LDG.E R7, desc[UR4][R2.64+0x20] ;  /* 0x0000200402077981 */ /* 0x000ee8000c1e1900 */
[----:B------:R-:W4:Y:S04]  /*0070*/  LDG.E R10, desc[UR4][R2.64+0x40] ;  /* 0x00004004020a7981 */ /* 0x000f28000c1e1900 */
[----:B------:R-:W5:Y:S04]  /*0080*/  LDG.E R13, desc[UR4][R2.64+0xa0] ;  /* 0x0000a004020d7981 */ /* 0x000f68000c1e1900 */
[----:B------:R-:W5:Y:S04]  /*0090*/  LDG.E R11, desc[UR4][R2.64+0x60] ;  /* 0x00006004020b7981 */ /* 0x000f68000c1e1900 */
[----:B------:R-:W5:Y:S04]  /*00a0*/  LDG.E R12, desc[UR4][R2.64+0x80] ;  /* 0x00008004020c7981 */ /* 0x000f68000c1e1900 */
[----:B------:R-:W5:Y:S04]  /*00b0*/  LDG.E R14, desc[UR4][R2.64+0xc0] ;  /* 0x0000c004020e7981 */ /* 0x000f68000c1e1900 */
[----:B------:R0:W5:Y:S01]  /*00c0*/  LDG.E R15, desc[UR4][R2.64+0xe0] ;  /* 0x0000e004020f7981 */ /* 0x000162000c1e1900 */
[----:B--2---:R-:W-:-:S04]  /*00d0*/  IABS R9, R22 ;  /* 0x0000001600097213 */ /* 0x004fc80000000000 */
[----:B------:R-:W1:Y:S01]  /*00e0*/  I2F.RP R16, R9 ;  /* 0x0000000900107306 */ /* 0x000e620000209400 */
[----:B---3--:R-:W-:-:S07]  /*00f0*/  IABS R8, R7 ;  /* 0x0000000700087213 */ /* 0x008fce0000000000 */
[----:B------:R-:W2:Y:S08]  /*0100*/  I2F.RP R17, R8 ;  /* 0x0000000800117306 */ /* 0x000eb00000209400 */
[----:B-1----:R-:W0:Y:S01]  /*0110*/  MUFU.RCP R16, R16 ;  /* 0x0000001000107308 */ /* 0x002e220000001000 */
[----:B----4-:R-:W-:-:S07]  /*0120*/  IABS R6, R10 ;  /* 0x0000000a00067213 */ /* 0x010fce0000000000 */
[----:B--2---:R-:W1:Y:S08]  /*0130*/  MUFU.RCP R17, R17 ;  /* 0x0000001100117308 */ /* 0x004e700000001000 */
[----:B------:R-:W2:Y:S01]  /*0140*/  I2F.RP R18, R6 ;  /* 0x0000000600127306 */ /* 0x000ea20000209400 */
[----:B0-----:R-:W-:-:S07]  /*0150*/  VIADD R2, R16, 0xffffffe ;  /* 0x0ffffffe10027836 */ /* 0x001fce0000000000 */
[----:B------:R-:W0:Y:S01]  /*0160*/  F2I.FTZ.U32.TRUNC.NTZ R3, R2 ;  /* 0x0000000200037305 */ /* 0x000e22000021f000 */
[----:B-1----:R-:W-:-:S07]  /*0170*/  VIADD R4, R17, 0xffffffe ;  /* 0x0ffffffe11047836 */ /* 0x002fce0000000000 */
[----:B------:R1:W3:Y:S08]  /*0180*/  F2I.FTZ.U32.TRUNC.NTZ R5, R4 ;  /* 0x0000000400057305 */ /* 0x0002f0000021f000 */
[----:B--2---:R-:W2:Y:S01]  /*0190*/  MUFU.RCP R18, R18 ;  /* 0x0000001200127308 */ /* 0x004ea20000001000 */
[----:B0-----:R-:W-:Y:S02]  /*01a0*/  IMAD.MOV R20, RZ, RZ, -R3 ;  /* 0x000000ffff147224 */ /* 0x001fe400078e0a03 */
[----:B-1----:R-:W-:-:S02]  /*01b0*/  HFMA2 R4, -RZ, RZ, 0, 0 ;  /* 0x00000000ff047431 */ /* 0x002fc400000001ff */
[----:B------:R-:W-:Y:S02]  /*01c0*/  IMAD.MOV.U32 R2, RZ, RZ, RZ ;  /* 0x000000ffff027224 */ /* 0x000fe400078e00ff */
[----:B------:R-:W-:Y:S01]  /*01d0*/  IMAD R19, R20, R9, RZ ;  /* 0x0000000914137224 */ /* 0x000fe200078e02ff */
[----:B---3--:R-:W-:-:S03]  /*01e0*/  IADD3 R23, PT, PT, RZ, -R5, RZ ;  /* 0x80000005ff177210 */ /* 0x008fc60007ffe0ff */
[----:B------:R-:W-:Y:S01]  /*01f0*/  IMAD.HI.U32 R19, R3, R19, R2 ;  /* 0x0000001303137227 */ /* 0x000fe200078e0002 */
[----:B-----5:R-:W-:-:S03]  /*0200*/  IABS R24, R13 ;  /* 0x0000000d00187213 */ /* 0x020fc60000000000 */
[----:B------:R-:W-:Y:S02]  /*0210*/  IMAD R23, R23, R8, RZ ;  /* 0x0000000817177224 */ /* 0x000fe400078e02ff */
[----:B--2---:R-:W-:Y:S01]  /*0220*/  VIADD R2, R18, 0xffffffe ;  /* 0x0ffffffe12027836 */ /* 0x004fe20000000000 */
[----:B------:R-:W-:Y:S01]  /*0230*/  IABS R18, R22 ;  /* 0x0000001600127213 */ /* 0x000fe20000000000 */
[----:B------:R-:W-:Y:S02]  /*0240*/  IMAD.HI.U32 R5, R5, R23, R4 ;  /* 0x0000001705057227 */ /* 0x000fe400078e0004 */
[----:B------:R0:W1:Y:S02]  /*0250*/  F2I.FTZ.U32.TRUNC.NTZ R3, R2 ;  /* 0x0000000200037305 */ /* 0x000064000021f000 */
[----:B------:R-:W-:Y:S02]  /*0260*/  IMAD.MOV R4, RZ, RZ, -R18 ;  /* 0x000000ffff047224 */ /* 0x000fe400078e0a12 */
[----:B------:R-:W-:Y:S01]  /*0270*/  IMAD.MOV.U32 R18, RZ, RZ, R24 ;  /* 0x000000ffff127224 */ /* 0x000fe200078e0018 */
[----:B------:R-:W-:Y:S01]  /*0280*/  IABS R24, R7 ;  /* 0x0000000700187213 */ /* 0x000fe20000000000 */
[----:B------:R-:W-:Y:S01]  /*0290*/  IMAD.HI.U32 R25, R19, R8, RZ ;  /* 0x0000000813197227 */ /* 0x000fe200078e00ff */
[----:B------:R-:W-:-:S02]  /*02a0*/  IABS R16, R11 ;  /* 0x0000000b00107213 */ /* 0x000fc40000000000 */
[----:B0-----:R-:W-:Y:S01]  /*02b0*/  IADD3 R2, PT, PT, RZ, -R24, RZ ;  /* 0x80000018ff027210 */ /* 0x001fe20007ffe0ff */
[----:B------:R-:W-:Y:S01]  /*02c0*/  IMAD R4, R25, R4, R8 ;  /* 0x0000000419047224 */ /* 0x000fe200078e0208 */
[----:B------:R-:W0:Y:S01]  /*02d0*/  I2F.RP R21, R16 ;  /* 0x0000001000157306 */ /* 0x000e220000209400 */
[----:B------:R-:W-:Y:S01]  /*02e0*/  IMAD.HI.U32 R5, R5, R6, RZ ;  /* 0x0000000605057227 */ /* 0x000fe200078e00ff */
[----:B------:R-:W-:Y:S02]  /*02f0*/  IABS R17, R12 ;  /* 0x0000000c00117213 */ /* 0x000fe40000000000 */
[----:B------:R-:W-:Y:S01]  /*0300*/  ISETP.GT.U32.AND P0, PT, R9, R4, PT ;  /* 0x000000040900720c */ /* 0x000fe20003f04070 */
[----:B------:R-:W-:Y:S02]  /*0310*/  IMAD R5, R5, R2, R6 ;  /* 0x0000000205057224 */ /* 0x000fe400078e0206 */
[----:B-1----:R-:W-:Y:S01]  /*0320*/  IMAD.MOV R27, RZ, RZ, -R3 ;  /* 0x000000ffff1b7224 */ /* 0x002fe200078e0a03 */
[----:B------:R-:W1:Y:S01]  /*0330*/  I2F.RP R20, R17 ;  /* 0x0000001100147306 */ /* 0x000e620000209400 */
[----:B------:R-:W-:-:S02]  /*0340*/  MOV R2, RZ ;  /* 0x000000ff00027202 */ /* 0x000fc40000000f00 */
[----:B------:R-:W-:Y:S01]  /*0350*/  ISETP.GT.U32.AND P2, PT, R8, R5, PT ;  /* 0x000000050800720c */ /* 0x000fe20003f44070 */
[----:B------:R-:W-:Y:S01]  /*0360*/  IMAD R27, R27, R6, RZ ;  /* 0x000000061b1b7224 */ /* 0x000fe200078e02ff */
[----:B------:R-:W-:-:S03]  /*0370*/  IABS R26, R14 ;  /* 0x0000000e001a7213 */ /* 0x000fc60000000000 */
[----:B------:R-:W-:Y:S01]  /*0380*/  IMAD.HI.U32 R3, R3, R27, R2 ;  /* 0x0000001b03037227 */ /* 0x000fe200078e0002 */
[----:B------:R-:W-:Y:S01]  /*0390*/  I2F.RP R23, R18 ;  /* 0x0000001200177306 */ /* 0x000fe20000209400 */
[----:B------:R-:W-:Y:S02]  /*03a0*/  IABS R2, R10 ;  /* 0x0000000a00027213 */ /* 0x000fe40000000000 */
[----:B------:R-:W-:-:S05]  /*03b0*/  @!P0 IMAD.IADD R4, R4, 0x1, -R9 ;  /* 0x0000000104048824 */ /* 0x000fca00078e0a09 */
[----:B0-----:R0:W2:Y:S01]  /*03c0*/  MUFU.RCP R24, R21 ;  /* 0x0000001500187308 */ /* 0x0010a20000001000 */
[----:B------:R-:W-:Y:S02]  /*03d0*/  IMAD.MOV.U32 R19, RZ, RZ, R26 ;  /* 0x000000ffff137224 */ /* 0x000fe400078e001a */
[----:B------:R-:W-:Y:S01]  /*03e0*/  IMAD.MOV R2, RZ, RZ, -R2 ;  /* 0x000000ffff027224 */ /* 0x000fe200078e0a02 */
[----:B------:R-:W-:Y:S01]  /*03f0*/  @!P2 IADD3 R5, PT, PT, R5, -R8, RZ ;  /* 0x800000080505a210 */ /* 0x000fe20007ffe0ff */
[----:B------:R-:W-:Y:S01]  /*0400*/  IMAD.HI.U32 R3, R3, R16, RZ ;  /* 0x0000001003037227 */ /* 0x000fe200078e00ff */
[----:B------:R-:W-:Y:S02]  /*0410*/  ISETP.GT.U32.AND P1, PT, R9, R4, PT ;  /* 0x000000040900720c */ /* 0x000fe40003f24070 */
[----:B------:R-:W-:Y:S01]  /*0420*/  I2F.RP R25, R19 ;  /* 0x0000001300197306 */ /* 0x000fe20000209400 */
[----:B0-----:R-:W-:Y:S01]  /*0430*/  IMAD.MOV.U32 R21, RZ, RZ, R2 ;  /* 0x000000ffff157224 */ /* 0x001fe200078e0002 */
[----:B------:R-:W-:-:S06]  /*0440*/  ISETP.GT.U32.AND P3, PT, R8, R5, PT ;  /* 0x000000050800720c */ /* 0x000fcc0003f64070 */
[----:B-1----:R-:W0:Y:S01]  /*0450*/  MUFU.RCP R20, R20 ;  /* 0x0000001400147308 */ /* 0x002e220000001000 */
[----:B------:R-:W-:Y:S01]  /*0460*/  IMAD R21, R3, R21, R16 ;  /* 0x0000001503157224 */ /* 0x000fe200078e0210 */
[----:B--2---:R-:W-:-:S06]  /*0470*/  IADD3 R24, PT, PT, R24, 0xffffffe, RZ ;  /* 0x0ffffffe18187810 */ /* 0x004fcc0007ffe0ff */
[----:B------:R-:W1:Y:S01]  /*0480*/  MUFU.RCP R23, R23 ;  /* 0x0000001700177308 */ /* 0x000e620000001000 */
[----:B------:R-:W-:Y:S01]  /*0490*/  ISETP.GT.U32.AND P5, PT, R6, R21, PT ;  /* 0x000000150600720c */ /* 0x000fe20003fa4070 */
[----:B------:R-:W-:Y:S01]  /*04a0*/  @!P1 IMAD.IADD R4, R4, 0x1, -R9 ;  /* 0x0000000104049824 */ /* 0x000fe200078e0a09 */
[C---:B------:R-:W-:Y:S02]  /*04b0*/  ISETP.GE.AND P2, PT, R7.reuse, RZ, PT ;  /* 0x000000ff0700720c */ /* 0x040fe40003f46270 */
[----:B------:R-:W-:Y:S02]  /*04c0*/  ISETP.NE.AND P0, PT, R22, RZ, PT ;  /* 0x000000ff1600720c */ /* 0x000fe40003f05270 */
[----:B------:R-:W-:Y:S01]  /*04d0*/  ISETP.GE.AND P4, PT, R10, RZ, PT ;  /* 0x000000ff0a00720c */ /* 0x000fe20003f86270 */
[----:B------:R-:W2:Y:S01]  /*04e0*/  F2I.FTZ.U32.TRUNC.NTZ R3, R24 ;  /* 0x0000001800037305 */ /* 0x000ea2000021f000 */
[----:B------:R-:W-:Y:S01]  /*04f0*/  ISETP.NE.AND P1, PT, R7, RZ, PT ;  /* 0x000000ff0700720c */ /* 0x000fe20003f25270 */
[----:B------:R-:W-:-:S02]  /*0500*/  @!P3 IMAD.IADD R5, R5, 0x1, -R8 ;  /* 0x000000010505b824 */ /* 0x000fc400078e0a08 */
[----:B0-----:R-:W-:-:S04]  /*0510*/  VIADD R20, R20, 0xffffffe ;  /* 0x0ffffffe14147836 */ /* 0x001fc80000000000 */
[----:B------:R2:W0:Y:S01]  /*0520*/  MUFU.RCP R2, R25 ;  /* 0x0000001900027308 */ /* 0x0004220000001000 */
[----:B------:R-:W-:Y:S02]  /*0530*/  IMAD.MOV.U32 R9, RZ, RZ, R4 ;  /* 0x000000ffff097224 */ /* 0x000fe400078e0004 */
[----:B------:R-:W-:Y:S02]  /*0540*/  IMAD.MOV.U32 R4, RZ, RZ, R5 ;  /* 0x000000ffff047224 */ /* 0x000fe400078e0005 */
[----:B------:R-:W-:-:S03]  /*0550*/  @!P5 IMAD.IADD R21, R21, 0x1, -R6 ;  /* 0x000000011515d824 */ /* 0x000fc600078e0a06 */
[----:B------:R-:W3:Y:S01]  /*0560*/  F2I.FTZ.U32.TRUNC.NTZ R5, R20 ;  /* 0x0000001400057305 */ /* 0x000ee2000021f000 */
[----:B-1----:R-:W-:Y:S01]  /*0570*/  VIADD R23, R23, 0xffffffe ;  /* 0x0ffffffe17177836 */ /* 0x002fe20000000000 */
[----:B------:R-:W-:Y:S02]  /*0580*/  @!P2 IADD3 R9, PT, PT, -R9, RZ, RZ ;  /* 0x000000ff0909a210 */ /* 0x000fe40007ffe1ff */
[----:B------:R-:W-:Y:S02]  /*0590*/  @!P0 LOP3.LUT R9, RZ, R22, RZ, 0x33, !PT ;  /* 0x00000016ff098212 */ /* 0x000fe400078e33ff */
[----:B------:R-:W-:Y:S02]  /*05a0*/  @!P4 IADD3 R4, PT, PT, -R4, RZ, RZ ;  /* 0x000000ff0404c210 */ /* 0x000fe40007ffe1ff */
[----:B------:R-:W-:Y:S02]  /*05b0*/  @!P1 LOP3.LUT R4, RZ, R7, RZ, 0x33, !PT ;  /* 0x00000007ff049212 */ /* 0x000fe400078e33ff */
[----:B------:R-:W-:Y:S01]  /*05c0*/  ISETP.GT.U32.AND P2, PT, R6, R21, PT ;  /* 0x000000150600720c */ /* 0x000fe20003f44070 */
[----:B------:R1:W4:Y:S01]  /*05d0*/  F2I.FTZ.U32.TRUNC.NTZ R7, R23 ;  /* 0x0000001700077305 */ /* 0x000322000021f000 */
[----:B--2---:R-:W-:-:S02]  /*05e0*/  IADD3 R25, PT, PT, RZ, -R3, RZ ;  /* 0x80000003ff197210 */ /* 0x004fc40007ffe0ff */
[----:B------:R-:W-:Y:S02]  /*05f0*/  ISETP.NE.AND P0, PT, R9, RZ, PT ;  /* 0x000000ff0900720c */ /* 0x000fe40003f05270 */
[----:B------:R-:W-:Y:S01]  /*0600*/  IABS R9, R11 ;  /* 0x0000000b00097213 */ /* 0x000fe20000000000 */
[----:B0-----:R-:W-:Y:S01]  /*0610*/  VIADD R8, R2, 0xffffffe ;  /* 0x0ffffffe02087836 */ /* 0x001fe20000000000 */
[----:B------:R-:W-:Y:S01]  /*0620*/  ISETP.NE.AND P1, PT, R4, RZ, PT ;  /* 0x000000ff0400720c */ /* 0x000fe20003f25270 */
[----:B------:R-:W-:Y:S02]  /*0630*/  IMAD R25, R25, R16, RZ ;  /* 0x0000001019197224 */ /* 0x000fe400078e02ff */
[----:B------:R-:W-:Y:S01]  /*0640*/  IMAD.MOV.U32 R2, RZ, RZ, RZ ;  /* 0x000000ffff027224 */ /* 0x000fe200078e00ff */
[----:B---3--:R-:W-:Y:S01]  /*0650*/  IADD3 R20, PT, PT, RZ, -R5, RZ ;  /* 0x80000005ff147210 */ /* 0x008fe20007ffe0ff */
[----:B------:R-:W-:Y:S02]  /*0660*/  IMAD.MOV R4, RZ, RZ, -R9 ;  /* 0x000000ffff047224 */ /* 0x000fe400078e0a09 */
[----:B------:R-:W0:Y:S01]  /*0670*/  F2I.FTZ.U32.TRUNC.NTZ R9, R8 ;  /* 0x0000000800097305 */ /* 0x000e22000021f000 */
[----:B------:R-:W-:-:S02]  /*0680*/  IMAD.HI.U32 R2, R3, R25, R2 ;  /* 0x0000001903027227 */ /* 0x000fc400078e0002 */
[----:B------:R-:W-:Y:S02]  /*0690*/  MOV R3, R4 ;  /* 0x0000000400037202 */ /* 0x000fe40000000f00 */
[----:B------:R-:W-:Y:S01]  /*06a0*/  @!P2 IMAD.IADD R21, R21, 0x1, -R6 ;  /* 0x000000011515a824 */ /* 0x000fe200078e0a06 */
[----:B------:R-:W-:Y:S01]  /*06b0*/  IABS R6, R12 ;  /* 0x0000000c00067213 */ /* 0x000fe20000000000 */
[-C--:B-1----:R-:W-:Y:S02]  /*06c0*/  IMAD R23, R20, R17.reuse, RZ ;  /* 0x0000001114177224 */ /* 0x082fe400078e02ff */
[----:B------:R-:W-:Y:S02]  /*06d0*/  IMAD.MOV.U32 R4, RZ, RZ, RZ ;  /* 0x000000ffff047224 */ /* 0x000fe400078e00ff */
[----:B----4-:R-:W-:Y:S02]  /*06e0*/  IMAD.MOV R20, RZ, RZ, -R7 ;  /* 0x000000ffff147224 */ /* 0x010fe400078e0a07 */
[----:B------:R-:W-:Y:S01]  /*06f0*/  IMAD.HI.U32 R2, R2, R17, RZ ;  /* 0x0000001102027227 */ /* 0x000fe200078e00ff */
[----:B------:R-:W-:-:S03]  /*0700*/  IADD3 R6, PT, PT, RZ, -R6, RZ ;  /* 0x80000006ff067210 */ /* 0x000fc60007ffe0ff */
[----:B------:R-:W-:Y:S01]  /*0710*/  IMAD.HI.U32 R5, R5, R23, R4 ;  /* 0x0000001705057227 */ /* 0x000fe200078e0004 */
[----:B------:R-:W-:-:S03]  /*0720*/  IABS R4, R13 ;  /* 0x0000000d00047213 */ /* 0x000fc60000000000 */
[----:B------:R-:W-:Y:S02]  /*0730*/  IMAD.MOV.U32 R23, RZ, RZ, R20 ;  /* 0x000000ffff177224 */ /* 0x000fe400078e0014 */
[----:B------:R-:W-:Y:S01]  /*0740*/  IMAD R3, R2, R3, R17 ;  /* 0x0000000302037224 */ /* 0x000fe200078e0211 */
[----:B------:R-:W-:Y:S01]  /*0750*/  MOV R2, R6 ;  /* 0x0000000600027202 */ /* 0x000fe20000000f00 */
[-C--:B------:R-:W-:Y:S02]  /*0760*/  IMAD R23, R23, R18.reuse, RZ ;  /* 0x0000001217177224 */ /* 0x080fe400078e02ff */
[----:B------:R-:W-:Y:S01]  /*0770*/  IMAD.MOV.U32 R6, RZ, RZ, RZ ;  /* 0x000000ffff067224 */ /* 0x000fe200078e00ff */
[----:B------:R-:W-:Y:S01]  /*0780*/  ISETP.GT.U32.AND P2, PT, R16, R3, PT ;  /* 0x000000031000720c */ /* 0x000fe20003f44070 */
[----:B0-----:R-:W-:Y:S02]  /*0790*/  IMAD.MOV R8, RZ, RZ, -R9 ;  /* 0x000000ffff087224 */ /* 0x001fe400078e0a09 */
[----:B------:R-:W-:-:S04]  /*07a0*/  IMAD.HI.U32 R5, R5, R18, RZ ;  /* 0x0000001205057227 */ /* 0x000fc800078e00ff */
[----:B------:R-:W-:-:S04]  /*07b0*/  IMAD.HI.U32 R6, R7, R23, R6 ;  /* 0x0000001707067227 */ /* 0x000fc800078e0006 */
[----:B------:R-:W-:Y:S02]  /*07c0*/  IMAD.MOV R4, RZ, RZ, -R4 ;  /* 0x000000ffff047224 */ /* 0x000fe400078e0a04 */
[-C--:B------:R-:W-:Y:S02]  /*07d0*/  IMAD R7, R8, R19.reuse, RZ ;  /* 0x0000001308077224 */ /* 0x080fe400078e02ff */
[----:B------:R-:W-:Y:S02]  /*07e0*/  IMAD R2, R5, R2, R18 ;  /* 0x0000000205027224 */ /* 0x000fe400078e0212 */
[----:B------:R-:W-:Y:S01]  /*07f0*/  IMAD.MOV.U32 R8, RZ, RZ, RZ ;  /* 0x000000ffff087224 */ /* 0x000fe200078e00ff */
[----:B------:R-:W-:Y:S01]  /*0800*/  MOV R5, R4 ;  /* 0x0000000400057202 */ /* 0x000fe20000000f00 */
[----:B------:R-:W-:Y:S01]  /*0810*/  IMAD.HI.U32 R6, R6, R19, RZ ;  /* 0x0000001306067227 */ /* 0x000fe200078e00ff */
[----:B------:R-:W-:Y:S02]  /*0820*/  ISETP.GT.U32.AND P5, PT, R17, R2, PT ;  /* 0x000000021100720c */ /* 0x000fe40003fa4070 */
[----:B------:R-:W-:Y:S01]  /*0830*/  IABS R4, R14 ;  /* 0x0000000e00047213 */ /* 0x000fe20000000000 */
[----:B------:R-:W-:Y:S01]  /*0840*/  IMAD.HI.U32 R8, R9, R7, R8 ;  /* 0x0000000709087227 */ /* 0x000fe200078e0008 */
[----:B------:R-:W-:-:S03]  /*0850*/  IABS R7, R15 ;  /* 0x0000000f00077213 */ /* 0x000fc60000000000 */
[----:B------:R-:W-:Y:S01]  /*0860*/  IMAD R5, R6, R5, R19 ;  /* 0x0000000506057224 */ /* 0x000fe200078e0213 */
[----:B------:R-:W-:Y:S01]  /*0870*/  IADD3 R4, PT, PT, RZ, -R4, RZ ;  /* 0x80000004ff047210 */ /* 0x000fe20007ffe0ff */
[----:B------:R-:W-:Y:S02]  /*0880*/  @!P2 IMAD.IADD R3, R3, 0x1, -R16 ;  /* 0x000000010303a824 */ /* 0x000fe400078e0a10 */
[----:B------:R-:W-:Y:S01]  /*0890*/  IMAD.HI.U32 R8, R8, R7, RZ ;  /* 0x0000000708087227 */ /* 0x000fe200078e00ff */
[----:B------:R-:W-:Y:S02]  /*08a0*/  ISETP.GT.U32.AND P4, PT, R18, R5, PT ;  /* 0x000000051200720c */ /* 0x000fe40003f84070 */
[----:B------:R-:W-:Y:S01]  /*08b0*/  ISETP.GT.U32.AND P2, PT, R16, R3, PT ;  /* 0x000000031000720c */ /* 0x000fe20003f44070 */
[----:B------:R-:W-:Y:S01]  /*08c0*/  IMAD R8, R8, R4, R7 ;  /* 0x0000000408087224 */ /* 0x000fe200078e0207 */
[----:B------:R-:W-:Y:S01]  /*08d0*/  ISETP.GE.AND P3, PT, R11, RZ, PT ;  /* 0x000000ff0b00720c */ /* 0x000fe20003f66270 */
[----:B------:R-:W-:Y:S01]  /*08e0*/  IMAD.MOV.U32 R6, RZ, RZ, 0x2 ;  /* 0x00000002ff067424 */ /* 0x000fe200078e00ff */
[----:B------:R-:W-:Y:S01]  /*08f0*/  SEL R9, RZ, 0x1, P1 ;  /* 0x00000001ff097807 */ /* 0x000fe20000800000 */
[----:B------:R-:W-:Y:S01]  /*0900*/  @!P5 IMAD.IADD R2, R2, 0x1, -R17 ;  /* 0x000000010202d824 */ /* 0x000fe200078e0a11 */
[----:B------:R-:W-:-:S02]  /*0910*/  @P1 IADD3 R6, PT, PT, RZ, 0x1, RZ ;  /* 0x00000001ff061810 */ /* 0x000fc40007ffe0ff */
[----:B------:R-:W-:Y:S02]  /*0920*/  ISETP.NE.AND P5, PT, R10, RZ, PT ;  /* 0x000000ff0a00720c */ /* 0x000fe40003fa5270 */
[----:B------:R-:W-:Y:S01]  /*0930*/  ISETP.GT.U32.AND P1, PT, R19, R8, PT ;  /* 0x000000081300720c */ /* 0x000fe20003f24070 */
[----:B------:R-:W-:Y:S01]  /*0940*/  @P0 IMAD.MOV R6, RZ, RZ, R9 ;  /* 0x000000ffff060224 */ /* 0x000fe200078e0209 */
[----:B------:R-:W-:Y:S01]  /*0950*/  ISETP.GE.AND P0, PT, R12, RZ, PT ;  /* 0x000000ff0c00720c */ /* 0x000fe20003f06270 */
[----:B------:R-:W-:Y:S01]  /*0960*/  @!P2 IMAD.IADD R3, R3, 0x1, -R16 ;  /* 0x000000010303a824 */ /* 0x000fe200078e0a10 */
[----:B------:R-:W-:Y:S02]  /*0970*/  @!P4 IADD3 R5, PT, PT, R5, -R18, RZ ;  /* 0x800000120505c210 */ /* 0x000fe40007ffe0ff */
[----:B------:R-:W-:Y:S02]  /*0980*/  ISETP.GT.U32.AND P6, PT, R17, R2, PT ;  /* 0x000000021100720c */ /* 0x000fe40003fc4070 */
[----:B------:R-:W-:Y:S01]  /*0990*/  ISETP.NE.AND P2, PT, R11, RZ, PT ;  /* 0x000000ff0b00720c */ /* 0x000fe20003f45270 */
[----:B------:R-:W-:Y:S01]  /*09a0*/  @!P3 IMAD.MOV R21, RZ, RZ, -R21 ;  /* 0x000000ffff15b224 */ /* 0x000fe200078e0a15 */
[----:B------:R-:W-:-:S02]  /*09b0*/  ISETP.GT.U32.AND P4, PT, R18, R5, PT ;  /* 0x000000051200720c */ /* 0x000fc40003f84070 */
[----:B------:R-:W-:Y:S01]  /*09c0*/  ISETP.GE.AND P3, PT, R13, RZ, PT ;  /* 0x000000ff0d00720c */ /* 0x000fe20003f66270 */
[----:B------:R-:W-:Y:S01]  /*09d0*/  @!P1 IMAD.IADD R8, R8, 0x1, -R19 ;  /* 0x0000000108089824 */ /* 0x000fe200078e0a13 */
[----:B------:R-:W-:Y:S02]  /*09e0*/  @!P5 LOP3.LUT R21, RZ, R10, RZ, 0x33, !PT ;  /* 0x0000000aff15d212 */ /* 0x000fe400078e33ff */
[----:B------:R-:W-:Y:S02]  /*09f0*/  ISETP.NE.AND P5, PT, R12, RZ, PT ;  /* 0x000000ff0c00720c */ /* 0x000fe40003fa5270 */
[----:B------:R-:W-:Y:S02]  /*0a00*/  ISETP.GE.AND P1, PT, R14, RZ, PT ;  /* 0x000000ff0e00720c */ /* 0x000fe40003f26270 */
[----:B------:R-:W-:Y:S02]  /*0a10*/  @!P0 IADD3 R3, PT, PT, -R3, RZ, RZ ;  /* 0x000000ff03038210 */ /* 0x000fe40007ffe1ff */
[----:B------:R-:W-:Y:S01]  /*0a20*/  ISETP.NE.AND P0, PT, R21, RZ, PT ;  /* 0x000000ff1500720c */ /* 0x000fe20003f05270 */
[----:B------:R-:W-:Y:S01]  /*0a30*/  @!P6 IMAD.IADD R2, R2, 0x1, -R17 ;  /* 0x000000010202e824 */ /* 0x000fe200078e0a11 */
[----:B------:R-:W-:-:S02]  /*0a40*/  @!P2 LOP3.LUT R3, RZ, R11, RZ, 0x33, !PT ;  /* 0x0000000bff03a212 */ /* 0x000fc400078e33ff */
[----:B------:R-:W-:Y:S01]  /*0a50*/  ISETP.NE.AND P6, PT, R13, RZ, PT ;  /* 0x000000ff0d00720c */ /* 0x000fe20003fc5270 */
[----:B------:R-:W-:Y:S01]  /*0a60*/  @!P3 IMAD.MOV R2, RZ, RZ, -R2 ;  /* 0x000000ffff02b224 */ /* 0x000fe200078e0a02 */
[----:B------:R-:W-:Y:S02]  /*0a70*/  ISETP.GT.U32.AND P2, PT, R19, R8, PT ;  /* 0x000000081300720c */ /* 0x000fe40003f44070 */
[----:B------:R-:W-:Y:S02]  /*0a80*/  @!P4 IADD3 R5, PT, PT, R5, -R18, RZ ;  /* 0x800000120505c210 */ /* 0x000fe40007ffe0ff */
[----:B------:R-:W-:Y:S02]  /*0a90*/  ISETP.NE.AND P3, PT, R3, RZ, PT ;  /* 0x000000ff0300720c */ /* 0x000fe40003f65270 */
[----:B------:R-:W-:Y:S02]  /*0aa0*/  @!P5 LOP3.LUT R2, RZ, R12, RZ, 0x33, !PT ;  /* 0x0000000cff02d212 */ /* 0x000fe400078e33ff */
[----:B------:R-:W-:-:S02]  /*0ab0*/  ISETP.GE.AND P4, PT, R15, RZ, PT ;  /* 0x000000ff0f00720c */ /* 0x000fc40003f86270 */
[----:B------:R-:W-:Y:S01]  /*0ac0*/  @!P1 IADD3 R5, PT, PT, -R5, RZ, RZ ;  /* 0x000000ff05059210 */ /* 0x000fe20007ffe1ff */
[----:B------:R-:W-:Y:S01]  /*0ad0*/  VIADD R4, R6, 0x1 ;  /* 0x0000000106047836 */ /* 0x000fe20000000000 */
[----:B------:R-:W-:Y:S01]  /*0ae0*/  ISETP.NE.AND P1, PT, R14, RZ, PT ;  /* 0x000000ff0e00720c */ /* 0x000fe20003f25270 */
[----:B------:R-:W-:Y:S01]  /*0af0*/  @P0 IMAD.MOV R4, RZ, RZ, R6 ;  /* 0x000000ffff040224 */ /* 0x000fe200078e0206 */
[----:B------:R-:W-:Y:S02]  /*0b00*/  ISETP.NE.AND P0, PT, R2, RZ, PT ;  /* 0x000000ff0200720c */ /* 0x000fe40003f05270 */
[----:B------:R-:W0:Y:S01]  /*0b10*/  LDC.64 R2, c[0x0][0x388] ;  /* 0x0000e200ff027b82 */ /* 0x000e220000000a00 */
[----:B------:R-:W-:Y:S01]  /*0b20*/  @!P6 LOP3.LUT R5, RZ, R13, RZ, 0x33, !PT ;  /* 0x0000000dff05e212 */ /* 0x000fe200078e33ff */
[----:B------:R-:W-:Y:S02]  /*0b30*/  @!P2 IMAD.IADD R8, R8, 0x1, -R19 ;  /* 0x000000010808a824 */ /* 0x000fe400078e0a13 */
[C---:B------:R-:W-:Y:S01]  /*0b40*/  VIADD R6, R4.reuse, 0x1 ;  /* 0x0000000104067836 */ /* 0x040fe20000000000 */
[----:B------:R-:W-:Y:S01]  /*0b50*/  @P3 IADD3 R6, PT, PT, R4, RZ, RZ ;  /* 0x000000ff04063210 */ /* 0x000fe20007ffe0ff */
[----:B------:R-:W-:Y:S01]  /*0b60*/  @!P4 IMAD.MOV R8, RZ, RZ, -R8 ;  /* 0x000000ffff08c224 */ /* 0x000fe200078e0a08 */
[----:B------:R-:W-:-:S02]  /*0b70*/  ISETP.NE.AND P2, PT, R5, RZ, PT ;  /* 0x000000ff0500720c */ /* 0x000fc40003f45270 */
[----:B------:R-:W-:Y:S01]  /*0b80*/  @!P1 LOP3.LUT R8, RZ, R14, RZ, 0x33, !PT ;  /* 0x0000000eff089212 */ /* 0x000fe200078e33ff */
[C---:B------:R-:W-:Y:S01]  /*0b90*/  VIADD R4, R6.reuse, 0x1 ;  /* 0x0000000106047836 */ /* 0x040fe20000000000 */
[----:B------:R-:W-:Y:S02]  /*0ba0*/  @P0 IADD3 R4, PT, PT, R6, RZ, RZ ;  /* 0x000000ff06040210 */ /* 0x000fe40007ffe0ff */
[----:B------:R-:W-:-:S03]  /*0bb0*/  ISETP.NE.AND P0, PT, R8, RZ, PT ;  /* 0x000000ff0800720c */ /* 0x000fc60003f05270 */
[----:B------:R-:W-:-:S04]  /*0bc0*/  VIADD R6, R4, 0x1 ;  /* 0x0000000104067836 */ /* 0x000fc80000000000 */
[----:B------:R-:W-:Y:S02]  /*0bd0*/  @P2 IMAD.MOV R6, RZ, RZ, R4 ;  /* 0x000000ffff062224 */ /* 0x000fe400078e0204 */
[----:B0-----:R-:W-:-:S03]  /*0be0*/  IMAD.WIDE.U32 R2, R0, 0x4, R2 ;  /* 0x0000000400027825 */ /* 0x001fc600078e0002 */
[----:B------:R-:W-:Y:S01]  /*0bf0*/  IADD3 R5, PT, PT, R6, 0x1, RZ ;  /* 0x0000000106057810 */ /* 0x000fe20007ffe0ff */
[----:B------:R-:W-:-:S05]  /*0c00*/  @P0 IMAD.MOV R5, RZ, RZ, R6 ;  /* 0x000000ffff050224 */ /* 0x000fca00078e0206 */
[----:B------:R-:W-:Y:S01]  /*0c10*/  STG.E desc[UR4][R2.64], R5 ;  /* 0x0000000502007986 */ /* 0x000fe2000c101904 */
[----:B------:R-:W-:Y:S05]  /*0c20*/  EXIT ;  /* 0x000000000000794d */ /* 0x000fea0003800000 */
.L_x_6:
        /* <DEDUP_REMOVED lines=13> */
.L_x_8:


//--------------------- .nv.shared._Z15calc_veces_gpu2PiS_ --------------------------
	.section	.nv.shared._Z15calc_veces_gpu2PiS_,"aw",@nobits
	.sectionflags	@""
	.align	4
.nv.shared._Z15calc_veces_gpu2PiS_:
	.zero		1040


//--------------------- .nv.shared.reserved.0     --------------------------
	.section	.nv.shared.reserved.0,"aw",@nobits
	.weak		__nv_reservedSMEM_offset_0_alias
	.size		__nv_reservedSMEM_offset_0_alias, 0, 64
	.other		__nv_reservedSMEM_offset_0_alias,@"STO_CUDA_RESERVED_SHARED STV_DEFAULT"
__nv_reservedSMEM_offset_0_alias:
	.zero		0
	.zero		64


//--------------------- .nv.constant0._Z15calc_veces_gpu2PiS_ --------------------------
	.section	.nv.constant0._Z15calc_veces_gpu2PiS_,"a",@progbits
	.sectionflags	@""
	.align	4
.nv.constant0._Z15calc_veces_gpu2PiS_:
	.zero		912


//--------------------- .nv.constant0._Z15calc_veces_gpu1PiS_ --------------------------
	.section	.nv.constant0._Z15calc_veces_gpu1PiS_,"a",@progbits
	.sectionflags	@""
	.align	4
.nv.constant0._Z15calc_veces_gpu1PiS_:
	.zero		912


//--------------------- SYMBOLS --------------------------

	.type		.nv.reservedSmem.offset0,@object
	.size		.nv.reservedSmem.offset0,0x4
	.type		.nv.reservedSmem.cap,@object
	.size		.nv.reservedSmem.cap,0x4
